	.headerflags	@"EF_CUDA_TEXMODE_UNIFIED EF_CUDA_64BIT_ADDRESS EF_CUDA_ACCELERATORS EF_CUDA_SM90 EF_CUDA_VIRTUAL_SM(EF_CUDA_SM90)"
	.elftype	@"ET_EXEC"


//--------------------- .nv.info                  --------------------------
	.section	.nv.info,"",@"SHT_CUDA_INFO"
	.align	4


	//----- nvinfo : EIATTR_REGCOUNT
	.align		4
        /*0000*/ 	.byte	0x04, 0x2f
        /*0002*/ 	.short	(.L_3 - .L_2)
	.align		4
.L_2:
        /*0004*/ 	.word	index@(triton_poi_fused__native_batch_norm_legit_no_training_convolution_relu_10)
        /*0008*/ 	.word	0x0000001a


	//----- nvinfo : EIATTR_MIN_STACK_SIZE
	.align		4
.L_3:
        /*000c*/ 	.byte	0x04, 0x12
        /*000e*/ 	.short	(.L_5 - .L_4)
	.align		4
.L_4:
        /*0010*/ 	.word	index@(triton_poi_fused__native_batch_norm_legit_no_training_convolution_relu_10)
        /*0014*/ 	.word	0x00000000


	//----- nvinfo : EIATTR_FRAME_SIZE
	.align		4
.L_5:
        /*0018*/ 	.byte	0x04, 0x11
        /*001a*/ 	.short	(.L_7 - .L_6)
	.align		4
.L_6:
        /*001c*/ 	.word	index@(triton_poi_fused__native_batch_norm_legit_no_training_convolution_relu_10)
        /*0020*/ 	.word	0x00000000


	//----- nvinfo : EIATTR_MIN_STACK_SIZE
	.align		4
.L_7:
        /*0024*/ 	.byte	0x04, 0x12
        /*0026*/ 	.short	(.L_9 - .L_8)
	.align		4
.L_8:
        /*0028*/ 	.word	index@(triton_poi_fused__native_batch_norm_legit_no_training_convolution_relu_10)
        /*002c*/ 	.word	0x00000000
.L_9:


//--------------------- .nv.info.triton_poi_fused__native_batch_norm_legit_no_training_convolution_relu_10 --------------------------
	.section	.nv.info.triton_poi_fused__native_batch_norm_legit_no_training_convolution_relu_10,"",@"SHT_CUDA_INFO"
	.sectionflags	@""
	.align	4


	//----- nvinfo : EIATTR_CUDA_API_VERSION
	.align		4
        /*0000*/ 	.byte	0x04, 0x37
        /*0002*/ 	.short	(.L_11 - .L_10)
.L_10:
        /*0004*/ 	.word	0x0000007c


	//----- nvinfo : EIATTR_KPARAM_INFO
	.align		4
.L_11:
        /*0008*/ 	.byte	0x04, 0x17
        /*000a*/ 	.short	(.L_13 - .L_12)
.L_12:
        /*000c*/ 	.word	0x00000000
        /*0010*/ 	.short	0x0007
        /*0012*/ 	.short	0x0038
        /*0014*/ 	.byte	0x00, 0xf0, 0x11, 0x00


	//----- nvinfo : EIATTR_KPARAM_INFO
	.align		4
.L_13:
        /*0018*/ 	.byte	0x04, 0x17
        /*001a*/ 	.short	(.L_15 - .L_14)
.L_14:
        /*001c*/ 	.word	0x00000000
        /*0020*/ 	.short	0x0006
        /*0022*/ 	.short	0x0030
        /*0024*/ 	.byte	0x00, 0xf4, 0x21, 0x00


	//----- nvinfo : EIATTR_KPARAM_INFO
	.align		4
.L_15:
        /*0028*/ 	.byte	0x04, 0x17
        /*002a*/ 	.short	(.L_17 - .L_16)
.L_16:
        /*002c*/ 	.word	0x00000000
        /*0030*/ 	.short	0x0005
        /*0032*/ 	.short	0x0028
        /*0034*/ 	.byte	0x00, 0xf4, 0x21, 0x00


	//----- nvinfo : EIATTR_KPARAM_INFO
	.align		4
.L_17:
        /*0038*/ 	.byte	0x04, 0x17
        /*003a*/ 	.short	(.L_19 - .L_18)
.L_18:
        /*003c*/ 	.word	0x00000000
        /*0040*/ 	.short	0x0004
        /*0042*/ 	.short	0x0020
        /*0044*/ 	.byte	0x00, 0xf4, 0x21, 0x00


	//----- nvinfo : EIATTR_KPARAM_INFO
	.align		4
.L_19:
        /*0048*/ 	.byte	0x04, 0x17
        /*004a*/ 	.short	(.L_21 - .L_20)
.L_20:
        /*004c*/ 	.word	0x00000000
        /*0050*/ 	.short	0x0003
        /*0052*/ 	.short	0x0018
        /*0054*/ 	.byte	0x00, 0xf4, 0x21, 0x00


	//----- nvinfo : EIATTR_KPARAM_INFO
	.align		4
.L_21:
        /*0058*/ 	.byte	0x04, 0x17
        /*005a*/ 	.short	(.L_23 - .L_22)
.L_22:
        /*005c*/ 	.word	0x00000000
        /*0060*/ 	.short	0x0002
        /*0062*/ 	.short	0x0010
        /*0064*/ 	.byte	0x00, 0xf4, 0x21, 0x00


	//----- nvinfo : EIATTR_KPARAM_INFO
	.align		4
.L_23:
        /*0068*/ 	.byte	0x04, 0x17
        /*006a*/ 	.short	(.L_25 - .L_24)
.L_24:
        /*006c*/ 	.word	0x00000000
        /*0070*/ 	.short	0x0001
        /*0072*/ 	.short	0x0008
        /*0074*/ 	.byte	0x00, 0xf4, 0x21, 0x00


	//----- nvinfo : EIATTR_KPARAM_INFO
	.align		4
.L_25:
        /*0078*/ 	.byte	0x04, 0x17
        /*007a*/ 	.short	(.L_27 - .L_26)
.L_26:
        /*007c*/ 	.word	0x00000000
        /*0080*/ 	.short	0x0000
        /*0082*/ 	.short	0x0000
        /*0084*/ 	.byte	0x00, 0xf4, 0x21, 0x00


	//----- nvinfo : EIATTR_SPARSE_MMA_MASK
	.align		4
.L_27:
        /*0088*/ 	.byte	0x03, 0x50
        /*008a*/ 	.short	0x0000


	//----- nvinfo : EIATTR_MAXREG_COUNT
	.align		4
        /*008c*/ 	.byte	0x03, 0x1b
        /*008e*/ 	.short	0x00ff


	//----- nvinfo : EIATTR_EXIT_INSTR_OFFSETS
	.align		4
        /*0090*/ 	.byte	0x04, 0x1c
        /*0092*/ 	.short	(.L_29 - .L_28)


	//   ....[0]....
.L_28:
        /*0094*/ 	.word	0x00000510


	//   ....[1]....
        /*0098*/ 	.word	0x00000530


	//----- nvinfo : EIATTR_REQNTID
	.align		4
.L_29:
        /*009c*/ 	.byte	0x04, 0x10
        /*009e*/ 	.short	(.L_31 - .L_30)
.L_30:
        /*00a0*/ 	.word	0x00000080
        /*00a4*/ 	.word	0x00000001
        /*00a8*/ 	.word	0x00000001


	//----- nvinfo : EIATTR_CBANK_PARAM_SIZE
	.align		4
.L_31:
        /*00ac*/ 	.byte	0x03, 0x19
        /*00ae*/ 	.short	0x003c


	//----- nvinfo : EIATTR_PARAM_CBANK
	.align		4
        /*00b0*/ 	.byte	0x04, 0x0a
        /*00b2*/ 	.short	(.L_33 - .L_32)
	.align		4
.L_32:
        /*00b4*/ 	.word	index@(.nv.constant0.triton_poi_fused__native_batch_norm_legit_no_training_convolution_relu_10)
        /*00b8*/ 	.short	0x0210
        /*00ba*/ 	.short	0x003c


	//----- nvinfo : EIATTR_SW_WAR
	.align		4
.L_33:
        /*00bc*/ 	.byte	0x04, 0x36
        /*00be*/ 	.short	(.L_35 - .L_34)
.L_34:
        /*00c0*/ 	.word	0x00000008
.L_35:


//--------------------- .nv.callgraph             --------------------------
	.section	.nv.callgraph,"",@"SHT_CUDA_CALLGRAPH"
	.align	4
	.sectionentsize	8
	.align		4
        /*0000*/ 	.word	0x00000000
	.align		4
        /*0004*/ 	.word	0xffffffff
	.align		4
        /*0008*/ 	.word	0x00000000
	.align		4
        /*000c*/ 	.word	0xfffffffe
	.align		4
        /*0010*/ 	.word	0x00000000
	.align		4
        /*0014*/ 	.word	0xfffffffd
	.align		4
        /*0018*/ 	.word	0x00000000
	.align		4
        /*001c*/ 	.word	0xfffffffc


//--------------------- .nv.constant4             --------------------------
	.section	.nv.constant4,"a",@progbits
	.align	8
	.align		8
.nv.constant4:
        /*0000*/ 	.dword	_$_str
	.align		8
        /*0008*/ 	.dword	_$_str_$_2


//--------------------- .text.triton_poi_fused__native_batch_norm_legit_no_training_convolution_relu_10 --------------------------
	.section	.text.triton_poi_fused__native_batch_norm_legit_no_training_convolution_relu_10,"ax",@progbits
	.align	128
        .global         triton_poi_fused__native_batch_norm_legit_no_training_convolution_relu_10
        .type           triton_poi_fused__native_batch_norm_legit_no_training_convolution_relu_10,@function
        .size           triton_poi_fused__native_batch_norm_legit_no_training_convolution_relu_10,(.L_x_1 - triton_poi_fused__native_batch_norm_legit_no_training_convolution_relu_10)
        .other          triton_poi_fused__native_batch_norm_legit_no_training_convolution_relu_10,@"STO_CUDA_ENTRY STV_DEFAULT"
triton_poi_fused__native_batch_norm_legit_no_training_convolution_relu_10:
.text.triton_poi_fused__native_batch_norm_legit_no_training_convolution_relu_10:
[----:B------:R-:W0:Y:S01]  /*0000*/  LDC R1, c[0x0][0x28] ;  /* 0x00000a00ff017b82 */ /* 0x000e220000000800 */
[----:B------:R-:W1:Y:S01]  /*0010*/  S2R R0, SR_TID.X ;  /* 0x0000000000007919 */ /* 0x000e620000002100 */
[----:B------:R-:W-:Y:S01]  /*0020*/  CS2R R16, SRZ ;  /* 0x0000000000107805 */ /* 0x000fe2000001ff00 */
[----:B------:R-:W-:-:S05]  /*0030*/  ULDC.64 UR4, c[0x0][0x208] ;  /* 0x0000820000047ab9 */ /* 0x000fca0000000a00 */
[----:B------:R-:W2:Y:S01]  /*0040*/  LDC.64 R14, c[0x0][0x218] ;  /* 0x00008600ff0e7b82 */ /* 0x000ea20000000a00 */
[----:B------:R-:W3:Y:S07]  /*0050*/  S2R R5, SR_CTAID.X ;  /* 0x0000000000057919 */ /* 0x000eee0000002500 */
[----:B------:R-:W4:Y:S08]  /*0060*/  LDC.64 R22, c[0x0][0x210] ;  /* 0x00008400ff167b82 */ /* 0x000f300000000a00 */
[----:B------:R-:W5:Y:S08]  /*0070*/  LDC.64 R20, c[0x0][0x220] ;  /* 0x00008800ff147b82 */ /* 0x000f700000000a00 */
[----:B------:R-:W2:Y:S01]  /*0080*/  LDC.64 R8, c[0x0][0x230] ;  /* 0x00008c00ff087b82 */ /* 0x000ea20000000a00 */
[----:B-1----:R-:W-:-:S07]  /*0090*/  IMAD.SHL.U32 R0, R0, 0x2, RZ ;  /* 0x0000000200007824 */ /* 0x002fce00078e00ff */
[----:B------:R-:W1:Y:S01]  /*00a0*/  LDC.64 R6, c[0x0][0x238] ;  /* 0x00008e00ff067b82 */ /* 0x000e620000000a00 */
[----:B---3--:R-:W-:Y:S02]  /*00b0*/  SHF.R.S32.HI R3, RZ, 0x17, R5 ;  /* 0x00000017ff037819 */ /* 0x008fe40000011405 */
[----:B------:R-:W-:Y:S02]  /*00c0*/  LOP3.LUT R0, R0, 0xfe, RZ, 0xc0, !PT ;  /* 0x000000fe00007812 */ /* 0x000fe400078ec0ff */
[----:B------:R-:W-:-:S03]  /*00d0*/  SGXT R3, R3, 0x1 ;  /* 0x000000010303781a */ /* 0x000fc60000000200 */
[----:B------:R-:W-:Y:S02]  /*00e0*/  IMAD R0, R5, 0x100, R0 ;  /* 0x0000010005007824 */ /* 0x000fe400078e0200 */
[----:B------:R-:W3:Y:S03]  /*00f0*/  LDC.64 R4, c[0x0][0x228] ;  /* 0x00008a00ff047b82 */ /* 0x000ee60000000a00 */
[----:B------:R-:W-:Y:S02]  /*0100*/  LEA.HI R3, R3, R0, RZ, 0x2 ;  /* 0x0000000003037211 */ /* 0x000fe400078f10ff */
[----:B------:R-:W-:Y:S02]  /*0110*/  ISETP.GE.AND P0, PT, R0, 0x800, PT ;  /* 0x000008000000780c */ /* 0x000fe40003f06270 */
[--C-:B------:R-:W-:Y:S02]  /*0120*/  SHF.R.S32.HI R19, RZ, 0x2, R3.reuse ;  /* 0x00000002ff137819 */ /* 0x100fe40000011403 */
[----:B------:R-:W-:-:S04]  /*0130*/  SHF.R.S32.HI R2, RZ, 0x1f, R3 ;  /* 0x0000001fff027819 */ /* 0x000fc80000011403 */
[----:B------:R-:W-:-:S04]  /*0140*/  LEA.HI R2, R2, R19, RZ, 0x7 ;  /* 0x0000001302027211 */ /* 0x000fc800078f38ff */
[----:B------:R-:W-:-:S04]  /*0150*/  LOP3.LUT R2, R2, 0xffffff80, RZ, 0xc0, !PT ;  /* 0xffffff8002027812 */ /* 0x000fc800078ec0ff */
[----:B------:R-:W-:-:S05]  /*0160*/  IADD3 R19, R19, -R2, RZ ;  /* 0x8000000213137210 */ /* 0x000fca0007ffe0ff */
[----:B---3--:R-:W-:-:S05]  /*0170*/  IMAD.WIDE R4, R19, 0x4, R4 ;  /* 0x0000000413047825 */ /* 0x008fca00078e0204 */
[----:B------:R-:W3:Y:S04]  /*0180*/  @!P0 LDG.E.EL R16, desc[UR4][R4.64] ;  /* 0x0000000404108981 */ /* 0x000ee8000c2e1900 */
[----:B------:R4:W3:Y:S01]  /*0190*/  @!P0 LDG.E.EL R17, desc[UR4][R4.64] ;  /* 0x0000000404118981 */ /* 0x0008e2000c2e1900 */
[----:B------:R-:W-:Y:S02]  /*01a0*/  CS2R R12, SRZ ;  /* 0x00000000000c7805 */ /* 0x000fe4000001ff00 */
[----:B------:R-:W-:Y:S02]  /*01b0*/  CS2R R10, SRZ ;  /* 0x00000000000a7805 */ /* 0x000fe4000001ff00 */
[----:B------:R-:W-:Y:S01]  /*01c0*/  CS2R R2, SRZ ;  /* 0x0000000000027805 */ /* 0x000fe2000001ff00 */
[----:B--2---:R-:W-:-:S05]  /*01d0*/  IMAD.WIDE R14, R19, 0x4, R14 ;  /* 0x00000004130e7825 */ /* 0x004fca00078e020e */
[----:B------:R-:W2:Y:S01]  /*01e0*/  @!P0 LDG.E.EL R13, desc[UR4][R14.64] ;  /* 0x000000040e0d8981 */ /* 0x000ea2000c2e1900 */
[----:B----4-:R-:W-:-:S03]  /*01f0*/  IMAD.WIDE R4, R0, 0x4, R22 ;  /* 0x0000000400047825 */ /* 0x010fc600078e0216 */
[----:B------:R-:W4:Y:S01]  /*0200*/  @!P0 LDG.E.EL R10, desc[UR4][R14.64] ;  /* 0x000000040e0a8981 */ /* 0x000f22000c2e1900 */
[----:B-----5:R-:W-:-:S03]  /*0210*/  IMAD.WIDE R22, R19, 0x4, R20 ;  /* 0x0000000413167825 */ /* 0x020fc600078e0214 */
[----:B------:R-:W2:Y:S01]  /*0220*/  @!P0 LDG.E.64 R2, desc[UR4][R4.64] ;  /* 0x0000000404028981 */ /* 0x000ea2000c1e1b00 */
[C---:B0-----:R-:W-:Y:S01]  /*0230*/  IMAD.WIDE R8, R19.reuse, 0x4, R8 ;  /* 0x0000000413087825 */ /* 0x041fe200078e0208 */
[----:B------:R-:W-:Y:S02]  /*0240*/  CS2R R20, SRZ ;  /* 0x0000000000147805 */ /* 0x000fe4000001ff00 */
[----:B------:R-:W5:Y:S01]  /*0250*/  @!P0 LDG.E.EL R11, desc[UR4][R22.64] ;  /* 0x00000004160b8981 */ /* 0x000f62000c2e1900 */
[----:B-1----:R-:W-:Y:S01]  /*0260*/  IMAD.WIDE R6, R19, 0x4, R6 ;  /* 0x0000000413067825 */ /* 0x002fe200078e0206 */
[----:B------:R-:W-:Y:S02]  /*0270*/  CS2R R18, SRZ ;  /* 0x0000000000127805 */ /* 0x000fe4000001ff00 */
[----:B------:R-:W2:Y:S04]  /*0280*/  @!P0 LDG.E.EL R12, desc[UR4][R22.64] ;  /* 0x00000004160c8981 */ /* 0x000ea8000c2e1900 */
[----:B------:R-:W2:Y:S04]  /*0290*/  @!P0 LDG.E.EL R20, desc[UR4][R8.64] ;  /* 0x0000000408148981 */ /* 0x000ea8000c2e1900 */
[----:B------:R0:W2:Y:S04]  /*02a0*/  @!P0 LDG.E.EL R21, desc[UR4][R8.64] ;  /* 0x0000000408158981 */ /* 0x0000a8000c2e1900 */
[----:B------:R-:W2:Y:S04]  /*02b0*/  @!P0 LDG.E.EL R19, desc[UR4][R6.64] ;  /* 0x0000000406138981 */ /* 0x000ea8000c2e1900 */
[----:B------:R1:W2:Y:S01]  /*02c0*/  @!P0 LDG.E.EL R18, desc[UR4][R6.64] ;  /* 0x0000000406128981 */ /* 0x0002a2000c2e1900 */
[----:B0-----:R-:W-:Y:S01]  /*02d0*/  HFMA2.MMA R8, -RZ, RZ, 1.625, 0 ;  /* 0x3e800000ff087435 */ /* 0x001fe200000001ff */
[----:B-1----:R-:W0:Y:S02]  /*02e0*/  LDC.64 R6, c[0x0][0x240] ;  /* 0x00009000ff067b82 */ /* 0x002e240000000a00 */
[----:B0-----:R-:W-:-:S04]  /*02f0*/  IMAD.WIDE R6, R0, 0x4, R6 ;  /* 0x0000000400067825 */ /* 0x001fc800078e0206 */
[----:B---3--:R-:W-:Y:S01]  /*0300*/  FADD R16, R16, 9.9999997473787516356e-06 ;  /* 0x3727c5ac10107421 */ /* 0x008fe20000000000 */
[----:B------:R-:W-:-:S03]  /*0310*/  FADD R17, R17, 9.9999997473787516356e-06 ;  /* 0x3727c5ac11117421 */ /* 0x000fc60000000000 */
[----:B------:R-:W0:Y:S08]  /*0320*/  MUFU.SQRT R14, R16 ;  /* 0x00000010000e7308 */ /* 0x000e300000002000 */
[----:B------:R-:W1:Y:S01]  /*0330*/  MUFU.SQRT R15, R17 ;  /* 0x00000011000f7308 */ /* 0x000e620000002000 */
[C---:B0-----:R-:W-:Y:S02]  /*0340*/  FSETP.GT.AND P1, PT, R14.reuse, 8.50705917302346158658e+37, PT ;  /* 0x7e8000000e00780b */ /* 0x041fe40003f24000 */
[----:B------:R-:W-:-:S02]  /*0350*/  FSETP.GEU.AND P3, PT, R14, 1.175494350822287508e-38, PT ;  /* 0x008000000e00780b */ /* 0x000fc40003f6e000 */
[C---:B-1----:R-:W-:Y:S02]  /*0360*/  FSETP.GT.AND P2, PT, R15.reuse, 8.50705917302346158658e+37, PT ;  /* 0x7e8000000f00780b */ /* 0x042fe40003f44000 */
[----:B------:R-:W-:-:S07]  /*0370*/  FSETP.GEU.AND P4, PT, R15, 1.175494350822287508e-38, PT ;  /* 0x008000000f00780b */ /* 0x000fce0003f8e000 */
[----:B------:R-:W-:-:S04]  /*0380*/  @P1 FMUL R14, R14, 0.25 ;  /* 0x3e8000000e0e1820 */ /* 0x000fc80000400000 */
[----:B------:R-:W-:Y:S01]  /*0390*/  @!P3 FMUL R14, R14, 16777216 ;  /* 0x4b8000000e0eb820 */ /* 0x000fe20000400000 */
[----:B------:R-:W-:-:S04]  /*03a0*/  @P2 FMUL R15, R15, 0.25 ;  /* 0x3e8000000f0f2820 */ /* 0x000fc80000400000 */
[----:B------:R-:W-:Y:S01]  /*03b0*/  @!P4 FMUL R15, R15, 16777216 ;  /* 0x4b8000000f0fc820 */ /* 0x000fe20000400000 */
[----:B------:R-:W0:Y:S01]  /*03c0*/  MUFU.RCP R14, R14 ;  /* 0x0000000e000e7308 */ /* 0x000e220000001000 */
[----:B------:R-:W-:-:S07]  /*03d0*/  FSEL R9, R8, 1, P1 ;  /* 0x3f80000008097808 */ /* 0x000fce0000800000 */
[----:B------:R-:W1:Y:S01]  /*03e0*/  MUFU.RCP R15, R15 ;  /* 0x0000000f000f7308 */ /* 0x000e620000001000 */
[----:B------:R-:W-:Y:S01]  /*03f0*/  FSEL R8, R8, 1, P2 ;  /* 0x3f80000008087808 */ /* 0x000fe20001000000 */
[----:B------:R-:W-:Y:S01]  /*0400*/  @!P3 FMUL R9, R9, 16777216 ;  /* 0x4b8000000909b820 */ /* 0x000fe20000400000 */
[----:B--2---:R-:W-:Y:S01]  /*0410*/  FADD R2, R13, R2 ;  /* 0x000000020d027221 */ /* 0x004fe20000000000 */
[----:B----4-:R-:W-:Y:S02]  /*0420*/  FADD R3, R10, R3 ;  /* 0x000000030a037221 */ /* 0x010fe40000000000 */
[----:B------:R-:W-:Y:S01]  /*0430*/  @!P4 FMUL R8, R8, 16777216 ;  /* 0x4b8000000808c820 */ /* 0x000fe20000400000 */
[----:B0-----:R-:W-:Y:S01]  /*0440*/  FMUL R14, R14, R9 ;  /* 0x000000090e0e7220 */ /* 0x001fe20000400000 */
[----:B-----5:R-:W-:Y:S01]  /*0450*/  FADD R11, R2, -R11 ;  /* 0x8000000b020b7221 */ /* 0x020fe20000000000 */
[----:B------:R-:W-:Y:S01]  /*0460*/  FADD R12, R3, -R12 ;  /* 0x8000000c030c7221 */ /* 0x000fe20000000000 */
[----:B-1----:R-:W-:-:S02]  /*0470*/  FMUL R9, R15, R8 ;  /* 0x000000080f097220 */ /* 0x002fc40000400000 */
[----:B------:R-:W-:Y:S02]  /*0480*/  FMUL R14, R11, R14 ;  /* 0x0000000e0b0e7220 */ /* 0x000fe40000400000 */
[----:B------:R-:W-:Y:S02]  /*0490*/  FMUL R9, R12, R9 ;  /* 0x000000090c097220 */ /* 0x000fe40000400000 */
[----:B------:R-:W-:Y:S02]  /*04a0*/  FFMA R14, R14, R20, R19 ;  /* 0x000000140e0e7223 */ /* 0x000fe40000000013 */
[----:B------:R-:W-:Y:S01]  /*04b0*/  FFMA R9, R9, R21, R18 ;  /* 0x0000001509097223 */ /* 0x000fe20000000012 */
[----:B------:R0:W-:Y:S02]  /*04c0*/  @!P0 STG.E.64 desc[UR4][R4.64], R2 ;  /* 0x0000000204008986 */ /* 0x0001e4000c101b04 */
[----:B------:R-:W-:Y:S02]  /*04d0*/  FSETP.GEU.AND P1, PT, R14, RZ, PT ;  /* 0x000000ff0e00720b */ /* 0x000fe40003f2e000 */
[----:B------:R-:W-:-:S02]  /*04e0*/  FSETP.GEU.AND P2, PT, R9, RZ, PT ;  /* 0x000000ff0900720b */ /* 0x000fc40003f4e000 */
[----:B------:R-:W-:Y:S02]  /*04f0*/  FSEL R8, R14, RZ, P1 ;  /* 0x000000ff0e087208 */ /* 0x000fe40000800000 */
[----:B------:R-:W-:Y:S01]  /*0500*/  FSEL R9, R9, RZ, P2 ;  /* 0x000000ff09097208 */ /* 0x000fe20001000000 */
[----:B0-----:R-:W-:Y:S08]  /*0510*/  @P0 EXIT ;  /* 0x000000000000094d */ /* 0x001ff00003800000 */
[----:B------:R-:W-:Y:S01]  /*0520*/  STG.E.64 desc[UR4][R6.64], R8 ;  /* 0x0000000806007986 */ /* 0x000fe2000c101b04 */
[----:B------:R-:W-:Y:S05]  /*0530*/  EXIT ;  /* 0x000000000000794d */ /* 0x000fea0003800000 */
.L_x_0:
[----:B------:R-:W-:-:S00]  /*0540*/  BRA `(.L_x_0) ;  /* 0xfffffffc00fc7947 */ /* 0x000fc0000383ffff */
[----:B------:R-:W-:-:S00]  /*0550*/  NOP ;  /* 0x0000000000007918 */ /* 0x000fc00000000000 */
        /* <DEDUP_REMOVED lines=10> */
.L_x_1:


//--------------------- .nv.global.init           --------------------------
	.section	.nv.global.init,"aw",@progbits
.nv.global.init:
	.type		_$_str,@object
	.size		_$_str,(_$_str_$_2 - _$_str)
_$_str:
        /*0000*/ 	.byte	0x5f, 0x5f, 0x43, 0x55, 0x44, 0x41, 0x5f, 0x46, 0x54, 0x5a, 0x00
	.type		_$_str_$_2,@object
	.size		_$_str_$_2,(.L_1 - _$_str_$_2)
_$_str_$_2:
        /*000b*/ 	.byte	0x5f, 0x5f, 0x43, 0x55, 0x44, 0x41, 0x5f, 0x50, 0x52, 0x45, 0x43, 0x5f, 0x53, 0x51, 0x52, 0x54
        /*001b*/ 	.byte	0x00
.L_1:


//--------------------- .nv.constant0.triton_poi_fused__native_batch_norm_legit_no_training_convolution_relu_10 --------------------------
	.section	.nv.constant0.triton_poi_fused__native_batch_norm_legit_no_training_convolution_relu_10,"a",@progbits
	.sectionflags	@""
	.align	4
.nv.constant0.triton_poi_fused__native_batch_norm_legit_no_training_convolution_relu_10:
	.zero		588
